//
// Generated by NVIDIA NVVM Compiler
//
// Compiler Build ID: CL-36424714
// Cuda compilation tools, release 13.0, V13.0.88
// Based on NVVM 20.0.0
//

.version 9.0
.target sm_100
.address_size 64

	// .globl	solidanglefourierfield

.visible .entry solidanglefourierfield(
	.param .u64 .ptr .align 1 solidanglefourierfield_param_0,
	.param .u64 .ptr .align 1 solidanglefourierfield_param_1,
	.param .u64 .ptr .align 1 solidanglefourierfield_param_2,
	.param .u64 .ptr .align 1 solidanglefourierfield_param_3,
	.param .u64 .ptr .align 1 solidanglefourierfield_param_4,
	.param .u64 .ptr .align 1 solidanglefourierfield_param_5,
	.param .u32 solidanglefourierfield_param_6,
	.param .u32 solidanglefourierfield_param_7,
	.param .u32 solidanglefourierfield_param_8
)
{
	.reg .pred 	%p<7>;
	.reg .b32 	%r<37>;
	.reg .b32 	%f<16>;
	.reg .b64 	%rd<29>;

	ld.param.u64 	%rd7, [solidanglefourierfield_param_0];
	ld.param.u64 	%rd8, [solidanglefourierfield_param_1];
	ld.param.u64 	%rd9, [solidanglefourierfield_param_2];
	ld.param.u64 	%rd10, [solidanglefourierfield_param_3];
	ld.param.u64 	%rd11, [solidanglefourierfield_param_4];
	ld.param.u64 	%rd12, [solidanglefourierfield_param_5];
	ld.param.u32 	%r7, [solidanglefourierfield_param_6];
	ld.param.u32 	%r10, [solidanglefourierfield_param_7];
	ld.param.u32 	%r9, [solidanglefourierfield_param_8];
	cvta.to.global.u64 	%rd1, %rd12;
	cvta.to.global.u64 	%rd2, %rd9;
	cvta.to.global.u64 	%rd3, %rd11;
	cvta.to.global.u64 	%rd4, %rd8;
	cvta.to.global.u64 	%rd5, %rd10;
	cvta.to.global.u64 	%rd6, %rd7;
	mov.u32 	%r11, %ctaid.x;
	mov.u32 	%r12, %ntid.x;
	mov.u32 	%r13, %tid.x;
	mad.lo.s32 	%r1, %r11, %r12, %r13;
	mov.u32 	%r14, %ctaid.y;
	mov.u32 	%r15, %ntid.y;
	mov.u32 	%r16, %tid.y;
	mad.lo.s32 	%r17, %r14, %r15, %r16;
	mov.u32 	%r18, %ctaid.z;
	mov.u32 	%r19, %ntid.z;
	mov.u32 	%r20, %tid.z;
	mad.lo.s32 	%r3, %r18, %r19, %r20;
	setp.le.s32 	%p1, %r7, %r1;
	setp.le.s32 	%p2, %r10, %r17;
	or.pred  	%p3, %p1, %p2;
	setp.le.s32 	%p4, %r9, %r3;
	or.pred  	%p5, %p3, %p4;
	@%p5 bra 	$L__BB0_4;
	mad.lo.s32 	%r21, %r10, %r3, %r17;
	mad.lo.s32 	%r22, %r21, %r7, %r1;
	shl.b32 	%r4, %r22, 1;
	shr.u32 	%r23, %r7, 31;
	add.s32 	%r24, %r7, %r23;
	shr.s32 	%r25, %r24, 1;
	add.s32 	%r5, %r25, 1;
	mad.lo.s32 	%r6, %r21, %r25, %r21;
	setp.gt.s32 	%p6, %r1, %r25;
	@%p6 bra 	$L__BB0_3;
	add.s32 	%r26, %r6, %r1;
	shl.b32 	%r27, %r26, 1;
	mul.wide.s32 	%rd13, %r27, 4;
	add.s64 	%rd14, %rd6, %rd13;
	ld.global.nc.f32 	%f1, [%rd14];
	mul.wide.s32 	%rd15, %r4, 4;
	add.s64 	%rd16, %rd5, %rd15;
	st.global.f32 	[%rd16], %f1;
	ld.global.nc.f32 	%f2, [%rd14+4];
	st.global.f32 	[%rd16+4], %f2;
	add.s64 	%rd17, %rd4, %rd13;
	ld.global.nc.f32 	%f3, [%rd17];
	add.s64 	%rd18, %rd3, %rd15;
	st.global.f32 	[%rd18], %f3;
	ld.global.nc.f32 	%f4, [%rd17+4];
	st.global.f32 	[%rd18+4], %f4;
	add.s64 	%rd19, %rd2, %rd13;
	ld.global.nc.f32 	%f5, [%rd19];
	add.s64 	%rd20, %rd1, %rd15;
	st.global.f32 	[%rd20], %f5;
	ld.global.nc.f32 	%f6, [%rd19+4];
	st.global.f32 	[%rd20+4], %f6;
	bra.uni 	$L__BB0_4;
$L__BB0_3:
	sub.s32 	%r28, %r7, %r1;
	rem.s32 	%r29, %r28, %r7;
	sub.s32 	%r30, %r10, %r17;
	rem.s32 	%r31, %r30, %r10;
	sub.s32 	%r32, %r9, %r3;
	rem.s32 	%r33, %r32, %r9;
	mad.lo.s32 	%r34, %r33, %r10, %r31;
	mad.lo.s32 	%r35, %r34, %r5, %r29;
	shl.b32 	%r36, %r35, 1;
	mul.wide.s32 	%rd21, %r36, 4;
	add.s64 	%rd22, %rd6, %rd21;
	ld.global.nc.f32 	%f7, [%rd22];
	mul.wide.s32 	%rd23, %r4, 4;
	add.s64 	%rd24, %rd5, %rd23;
	st.global.f32 	[%rd24], %f7;
	ld.global.nc.f32 	%f8, [%rd22+4];
	neg.f32 	%f9, %f8;
	st.global.f32 	[%rd24+4], %f9;
	add.s64 	%rd25, %rd4, %rd21;
	ld.global.nc.f32 	%f10, [%rd25];
	add.s64 	%rd26, %rd3, %rd23;
	st.global.f32 	[%rd26], %f10;
	ld.global.nc.f32 	%f11, [%rd25+4];
	neg.f32 	%f12, %f11;
	st.global.f32 	[%rd26+4], %f12;
	add.s64 	%rd27, %rd2, %rd21;
	ld.global.nc.f32 	%f13, [%rd27];
	add.s64 	%rd28, %rd1, %rd23;
	st.global.f32 	[%rd28], %f13;
	ld.global.nc.f32 	%f14, [%rd27+4];
	neg.f32 	%f15, %f14;
	st.global.f32 	[%rd28+4], %f15;
$L__BB0_4:
	ret;

}


// ===== COMPILED SASS (sm_100) =====

	.target	sm_100

	.elftype	@"ET_EXEC"


//--------------------- .note.nv.tkinfo           --------------------------
	.section	.note.nv.tkinfo,"",@"SHT_NOTE"
	.sectionflags	@"SHF_NOTE_NV_TKINFO"
	.tkinfo
        /*0018*/ 	.word	0x00000002
        /*0030*/ 	.string	""
        /*0030*/ 	.string	"ptxas"
        /*0030*/ 	.string	"Cuda compilation tools, release 13.0, V13.0.88"
        /*0030*/ 	.string	"Build cuda_13.0.r13.0/compiler.36424714_0"
        /*0030*/ 	.string	"-arch sm_100 -m 64 "



//--------------------- .note.nv.cuinfo           --------------------------
	.section	.note.nv.cuinfo,"",@"SHT_NOTE"
	.sectionflags	@"SHF_NOTE_NV_CUINFO"
        /*0018*/ 	.short	0x0002
        /*001a*/ 	.short	0x0064
        /*001c*/ 	.short	0x0082
	.zero		2


//--------------------- .nv.info                  --------------------------
	.section	.nv.info,"",@"SHT_CUDA_INFO"
	.align	4


	//----- nvinfo : EIATTR_REGCOUNT
	.align		4
        /*0000*/ 	.byte	0x04, 0x2f
        /*0002*/ 	.short	(.L_1 - .L_0)
	.align		4
.L_0:
        /*0004*/ 	.word	index@(solidanglefourierfield)
        /*0008*/ 	.word	0x0000001c


	//----- nvinfo : EIATTR_FRAME_SIZE
	.align		4
.L_1:
        /*000c*/ 	.byte	0x04, 0x11
        /*000e*/ 	.short	(.L_3 - .L_2)
	.align		4
.L_2:
        /*0010*/ 	.word	index@(solidanglefourierfield)
        /*0014*/ 	.word	0x00000000


	//----- nvinfo : EIATTR_MIN_STACK_SIZE
	.align		4
.L_3:
        /*0018*/ 	.byte	0x04, 0x12
        /*001a*/ 	.short	(.L_5 - .L_4)
	.align		4
.L_4:
        /*001c*/ 	.word	index@(solidanglefourierfield)
        /*0020*/ 	.word	0x00000000
.L_5:


//--------------------- .nv.compat                --------------------------
	.section	.nv.compat,"",@"SHT_CUDA_COMPAT_INFO"
	.align	4
        /*0000*/ 	.byte	0x02, 0x09, 0x00, 0x00, 0x02, 0x02, 0x01, 0x00, 0x02, 0x05, 0x05, 0x00, 0x03, 0x07, 0x01, 0x01
        /*0010*/ 	.byte	0x02, 0x03, 0x00, 0x00, 0x02, 0x06, 0x01, 0x00, 0x04, 0x0b, 0x08, 0x00, 0x09, 0x00, 0x00, 0x00
        /*0020*/ 	.byte	0x00, 0x00, 0x00, 0x00


//--------------------- .nv.info.solidanglefourierfield --------------------------
	.section	.nv.info.solidanglefourierfield,"",@"SHT_CUDA_INFO"
	.sectionflags	@""
	.align	4


	//----- nvinfo : EIATTR_CUDA_API_VERSION
	.align		4
        /*0000*/ 	.byte	0x04, 0x37
        /*0002*/ 	.short	(.L_7 - .L_6)
.L_6:
        /*0004*/ 	.word	0x00000082


	//----- nvinfo : EIATTR_KPARAM_INFO
	.align		4
.L_7:
        /*0008*/ 	.byte	0x04, 0x17
        /*000a*/ 	.short	(.L_9 - .L_8)
.L_8:
        /*000c*/ 	.word	0x00000000
        /*0010*/ 	.short	0x0008
        /*0012*/ 	.short	0x0038
        /*0014*/ 	.byte	0x00, 0xf0, 0x11, 0x00


	//----- nvinfo : EIATTR_KPARAM_INFO
	.align		4
.L_9:
        /*0018*/ 	.byte	0x04, 0x17
        /*001a*/ 	.short	(.L_11 - .L_10)
.L_10:
        /*001c*/ 	.word	0x00000000
        /*0020*/ 	.short	0x0007
        /*0022*/ 	.short	0x0034
        /*0024*/ 	.byte	0x00, 0xf0, 0x11, 0x00


	//----- nvinfo : EIATTR_KPARAM_INFO
	.align		4
.L_11:
        /*0028*/ 	.byte	0x04, 0x17
        /*002a*/ 	.short	(.L_13 - .L_12)
.L_12:
        /*002c*/ 	.word	0x00000000
        /*0030*/ 	.short	0x0006
        /*0032*/ 	.short	0x0030
        /*0034*/ 	.byte	0x00, 0xf0, 0x11, 0x00


	//----- nvinfo : EIATTR_KPARAM_INFO
	.align		4
.L_13:
        /*0038*/ 	.byte	0x04, 0x17
        /*003a*/ 	.short	(.L_15 - .L_14)
.L_14:
        /*003c*/ 	.word	0x00000000
        /*0040*/ 	.short	0x0005
        /*0042*/ 	.short	0x0028
        /*0044*/ 	.byte	0x00, 0xf5, 0x21, 0x00


	//----- nvinfo : EIATTR_KPARAM_INFO
	.align		4
.L_15:
        /*0048*/ 	.byte	0x04, 0x17
        /*004a*/ 	.short	(.L_17 - .L_16)
.L_16:
        /*004c*/ 	.word	0x00000000
        /*0050*/ 	.short	0x0004
        /*0052*/ 	.short	0x0020
        /*0054*/ 	.byte	0x00, 0xf5, 0x21, 0x00


	//----- nvinfo : EIATTR_KPARAM_INFO
	.align		4
.L_17:
        /*0058*/ 	.byte	0x04, 0x17
        /*005a*/ 	.short	(.L_19 - .L_18)
.L_18:
        /*005c*/ 	.word	0x00000000
        /*0060*/ 	.short	0x0003
        /*0062*/ 	.short	0x0018
        /*0064*/ 	.byte	0x00, 0xf5, 0x21, 0x00


	//----- nvinfo : EIATTR_KPARAM_INFO
	.align		4
.L_19:
        /*0068*/ 	.byte	0x04, 0x17
        /*006a*/ 	.short	(.L_21 - .L_20)
.L_20:
        /*006c*/ 	.word	0x00000000
        /*0070*/ 	.short	0x0002
        /*0072*/ 	.short	0x0010
        /*0074*/ 	.byte	0x00, 0xf5, 0x21, 0x00


	//----- nvinfo : EIATTR_KPARAM_INFO
	.align		4
.L_21:
        /*0078*/ 	.byte	0x04, 0x17
        /*007a*/ 	.short	(.L_23 - .L_22)
.L_22:
        /*007c*/ 	.word	0x00000000
        /*0080*/ 	.short	0x0001
        /*0082*/ 	.short	0x0008
        /*0084*/ 	.byte	0x00, 0xf5, 0x21, 0x00


	//----- nvinfo : EIATTR_KPARAM_INFO
	.align		4
.L_23:
        /*0088*/ 	.byte	0x04, 0x17
        /*008a*/ 	.short	(.L_25 - .L_24)
.L_24:
        /*008c*/ 	.word	0x00000000
        /*0090*/ 	.short	0x0000
        /*0092*/ 	.short	0x0000
        /*0094*/ 	.byte	0x00, 0xf5, 0x21, 0x00


	//----- nvinfo : EIATTR_SPARSE_MMA_MASK
	.align		4
.L_25:
        /*0098*/ 	.byte	0x03, 0x50
        /*009a*/ 	.short	0x0000


	//----- nvinfo : EIATTR_MAXREG_COUNT
	.align		4
        /*009c*/ 	.byte	0x03, 0x1b
        /*009e*/ 	.short	0x00ff


	//----- nvinfo : EIATTR_MERCURY_ISA_VERSION
	.align		4
        /*00a0*/ 	.byte	0x03, 0x5f
        /*00a2*/ 	.short	0x0101


	//----- nvinfo : EIATTR_VRC_CTA_INIT_COUNT
	.align		4
        /*00a4*/ 	.byte	0x02, 0x4a
	.zero		1
	.zero		1


	//----- nvinfo : EIATTR_EXIT_INSTR_OFFSETS
	.align		4
        /*00a8*/ 	.byte	0x04, 0x1c
        /*00aa*/ 	.short	(.L_27 - .L_26)


	//   ....[0]....
.L_26:
        /*00ac*/ 	.word	0x00000120


	//   ....[1]....
        /*00b0*/ 	.word	0x00000360


	//   ....[2]....
        /*00b4*/ 	.word	0x000009d0


	//----- nvinfo : EIATTR_CRS_STACK_SIZE
	.align		4
.L_27:
        /*00b8*/ 	.byte	0x04, 0x1e
        /*00ba*/ 	.short	(.L_29 - .L_28)
.L_28:
        /*00bc*/ 	.word	0x00000000


	//----- nvinfo : EIATTR_CBANK_PARAM_SIZE
	.align		4
.L_29:
        /*00c0*/ 	.byte	0x03, 0x19
        /*00c2*/ 	.short	0x003c


	//----- nvinfo : EIATTR_PARAM_CBANK
	.align		4
        /*00c4*/ 	.byte	0x04, 0x0a
        /*00c6*/ 	.short	(.L_31 - .L_30)
	.align		4
.L_30:
        /*00c8*/ 	.word	index@(.nv.constant0.solidanglefourierfield)
        /*00cc*/ 	.short	0x0380
        /*00ce*/ 	.short	0x003c


	//----- nvinfo : EIATTR_SW_WAR
	.align		4
.L_31:
        /*00d0*/ 	.byte	0x04, 0x36
        /*00d2*/ 	.short	(.L_33 - .L_32)
.L_32:
        /*00d4*/ 	.word	0x00000008
.L_33:


//--------------------- .nv.callgraph             --------------------------
	.section	.nv.callgraph,"",@"SHT_CUDA_CALLGRAPH"
	.align	4
	.sectionentsize	8
	.align		4
        /*0000*/ 	.word	0x00000000
	.align		4
        /*0004*/ 	.word	0xffffffff
	.align		4
        /*0008*/ 	.word	0x00000000
	.align		4
        /*000c*/ 	.word	0xfffffffe
	.align		4
        /*0010*/ 	.word	0x00000000
	.align		4
        /*0014*/ 	.word	0xfffffffd
	.align		4
        /*0018*/ 	.word	0x00000000
	.align		4
        /*001c*/ 	.word	0xfffffffc


//--------------------- .text.solidanglefourierfield --------------------------
	.section	.text.solidanglefourierfield,"ax",@progbits
	.align	128
        .global         solidanglefourierfield
        .type           solidanglefourierfield,@function
        .size           solidanglefourierfield,(.L_x_2 - solidanglefourierfield)
        .other          solidanglefourierfield,@"STO_CUDA_ENTRY STV_DEFAULT"
solidanglefourierfield:
.text.solidanglefourierfield:
[----:B------:R-:W-:Y:S01]  /*0000*/  LDC R1, c[0x0][0x37c] ;  /* 0x0000df00ff017b82 */ /* 0x000fe20000000800 */
[----:B------:R-:W0:Y:S07]  /*0010*/  S2R R3, SR_TID.Y ;  /* 0x0000000000037919 */ /* 0x000e2e0000002200 */
[----:B------:R-:W1:Y:S01]  /*0020*/  LDC R9, c[0x0][0x360] ;  /* 0x0000d800ff097b82 */ /* 0x000e620000000800 */
[----:B------:R-:W1:Y:S01]  /*0030*/  S2R R0, SR_TID.X ;  /* 0x0000000000007919 */ /* 0x000e620000002100 */
[----:B------:R-:W2:Y:S06]  /*0040*/  S2R R4, SR_TID.Z ;  /* 0x0000000000047919 */ /* 0x000eac0000002300 */
[----:B------:R-:W0:Y:S08]  /*0050*/  S2UR UR5, SR_CTAID.Y ;  /* 0x00000000000579c3 */ /* 0x000e300000002600 */
[----:B------:R-:W0:Y:S08]  /*0060*/  LDC R2, c[0x0][0x364] ;  /* 0x0000d900ff027b82 */ /* 0x000e300000000800 */
[----:B------:R-:W1:Y:S08]  /*0070*/  S2UR UR4, SR_CTAID.X ;  /* 0x00000000000479c3 */ /* 0x000e700000002500 */
[----:B------:R-:W3:Y:S08]  /*0080*/  LDC.64 R6, c[0x0][0x3b0] ;  /* 0x0000ec00ff067b82 */ /* 0x000ef00000000a00 */
[----:B------:R-:W2:Y:S01]  /*0090*/  S2UR UR6, SR_CTAID.Z ;  /* 0x00000000000679c3 */ /* 0x000ea20000002700 */
[----:B0-----:R-:W-:-:S07]  /*00a0*/  IMAD R2, R2, UR5, R3 ;  /* 0x0000000502027c24 */ /* 0x001fce000f8e0203 */
[----:B------:R-:W2:Y:S01]  /*00b0*/  LDC R17, c[0x0][0x368] ;  /* 0x0000da00ff117b82 */ /* 0x000ea20000000800 */
[----:B-1----:R-:W-:-:S07]  /*00c0*/  IMAD R9, R9, UR4, R0 ;  /* 0x0000000409097c24 */ /* 0x002fce000f8e0200 */
[----:B------:R-:W0:Y:S01]  /*00d0*/  LDC R12, c[0x0][0x3b8] ;  /* 0x0000ee00ff0c7b82 */ /* 0x000e220000000800 */
[----:B---3--:R-:W-:-:S04]  /*00e0*/  ISETP.GE.AND P0, PT, R2, R7, PT ;  /* 0x000000070200720c */ /* 0x008fc80003f06270 */
[----:B------:R-:W-:Y:S01]  /*00f0*/  ISETP.GE.OR P0, PT, R9, R6, P0 ;  /* 0x000000060900720c */ /* 0x000fe20000706670 */
[----:B--2---:R-:W-:-:S05]  /*0100*/  IMAD R17, R17, UR6, R4 ;  /* 0x0000000611117c24 */ /* 0x004fca000f8e0204 */
[----:B0-----:R-:W-:-:S13]  /*0110*/  ISETP.GE.OR P0, PT, R17, R12, P0 ;  /* 0x0000000c1100720c */ /* 0x001fda0000706670 */
[----:B------:R-:W-:Y:S05]  /*0120*/  @P0 EXIT ;  /* 0x000000000000094d */ /* 0x000fea0003800000 */
[-C--:B------:R-:W-:Y:S01]  /*0130*/  LEA.HI R8, R6, R6.reuse, RZ, 0x1 ;  /* 0x0000000606087211 */ /* 0x080fe200078f08ff */
[----:B------:R-:W-:Y:S01]  /*0140*/  IMAD R0, R17, R7, R2 ;  /* 0x0000000711007224 */ /* 0x000fe200078e0202 */
[----:B------:R-:W0:Y:S02]  /*0150*/  LDCU.64 UR4, c[0x0][0x358] ;  /* 0x00006b00ff0477ac */ /* 0x000e240008000a00 */
[----:B------:R-:W-:Y:S01]  /*0160*/  SHF.R.S32.HI R4, RZ, 0x1, R8 ;  /* 0x00000001ff047819 */ /* 0x000fe20000011408 */
[----:B------:R-:W-:-:S03]  /*0170*/  IMAD R3, R0, R6, R9 ;  /* 0x0000000600037224 */ /* 0x000fc600078e0209 */
[-C--:B------:R-:W-:Y:S01]  /*0180*/  ISETP.GT.AND P0, PT, R9, R4.reuse, PT ;  /* 0x000000040900720c */ /* 0x080fe20003f04270 */
[----:B------:R-:W-:Y:S01]  /*0190*/  IMAD R4, R0, R4, R0 ;  /* 0x0000000400047224 */ /* 0x000fe200078e0200 */
[----:B------:R-:W-:-:S11]  /*01a0*/  SHF.L.U32 R0, R3, 0x1, RZ ;  /* 0x0000000103007819 */ /* 0x000fd600000006ff */
[----:B0-----:R-:W-:Y:S05]  /*01b0*/  @P0 BRA `(.L_x_0) ;  /* 0x00000000006c0947 */ /* 0x001fea0003800000 */
[----:B------:R-:W0:Y:S01]  /*01c0*/  LDC.64 R2, c[0x0][0x380] ;  /* 0x0000e000ff027b82 */ /* 0x000e220000000a00 */
[----:B------:R-:W-:-:S05]  /*01d0*/  IMAD.IADD R4, R9, 0x1, R4 ;  /* 0x0000000109047824 */ /* 0x000fca00078e0204 */
[----:B------:R-:W-:Y:S02]  /*01e0*/  SHF.L.U32 R5, R4, 0x1, RZ ;  /* 0x0000000104057819 */ /* 0x000fe400000006ff */
[----:B------:R-:W1:Y:S08]  /*01f0*/  LDC.64 R6, c[0x0][0x388] ;  /* 0x0000e200ff067b82 */ /* 0x000e700000000a00 */
[----:B------:R-:W2:Y:S01]  /*0200*/  LDC.64 R10, c[0x0][0x390] ;  /* 0x0000e400ff0a7b82 */ /* 0x000ea20000000a00 */
[----:B0-----:R-:W-:-:S07]  /*0210*/  IMAD.WIDE R2, R5, 0x4, R2 ;  /* 0x0000000405027825 */ /* 0x001fce00078e0202 */
[----:B------:R-:W0:Y:S01]  /*0220*/  LDC.64 R8, c[0x0][0x3a0] ;  /* 0x0000e800ff087b82 */ /* 0x000e220000000a00 */
[----:B------:R-:W3:Y:S01]  /*0230*/  LDG.E.CONSTANT R15, desc[UR4][R2.64] ;  /* 0x00000004020f7981 */ /* 0x000ee2000c1e9900 */
[----:B-1----:R-:W-:-:S03]  /*0240*/  IMAD.WIDE R6, R5, 0x4, R6 ;  /* 0x0000000405067825 */ /* 0x002fc600078e0206 */
[----:B------:R-:W4:Y:S03]  /*0250*/  LDG.E.CONSTANT R17, desc[UR4][R2.64+0x4] ;  /* 0x0000040402117981 */ /* 0x000f26000c1e9900 */
[----:B------:R-:W1:Y:S01]  /*0260*/  LDC.64 R12, c[0x0][0x3a8] ;  /* 0x0000ea00ff0c7b82 */ /* 0x000e620000000a00 */
[----:B------:R-:W5:Y:S01]  /*0270*/  LDG.E.CONSTANT R19, desc[UR4][R6.64] ;  /* 0x0000000406137981 */ /* 0x000f62000c1e9900 */
[----:B--2---:R-:W-:-:S03]  /*0280*/  IMAD.WIDE R10, R5, 0x4, R10 ;  /* 0x00000004050a7825 */ /* 0x004fc600078e020a */
[----:B------:R-:W2:Y:S03]  /*0290*/  LDG.E.CONSTANT R21, desc[UR4][R6.64+0x4] ;  /* 0x0000040406157981 */ /* 0x000ea6000c1e9900 */
[----:B------:R-:W1:Y:S01]  /*02a0*/  LDC.64 R4, c[0x0][0x398] ;  /* 0x0000e600ff047b82 */ /* 0x000e620000000a00 */
[----:B------:R-:W2:Y:S04]  /*02b0*/  LDG.E.CONSTANT R23, desc[UR4][R10.64] ;  /* 0x000000040a177981 */ /* 0x000ea8000c1e9900 */
[----:B------:R-:W2:Y:S01]  /*02c0*/  LDG.E.CONSTANT R25, desc[UR4][R10.64+0x4] ;  /* 0x000004040a197981 */ /* 0x000ea2000c1e9900 */
[----:B0-----:R-:W-:-:S04]  /*02d0*/  IMAD.WIDE R8, R0, 0x4, R8 ;  /* 0x0000000400087825 */ /* 0x001fc800078e0208 */
[----:B-1----:R-:W-:-:S04]  /*02e0*/  IMAD.WIDE R12, R0, 0x4, R12 ;  /* 0x00000004000c7825 */ /* 0x002fc800078e020c */
[----:B------:R-:W-:-:S05]  /*02f0*/  IMAD.WIDE R4, R0, 0x4, R4 ;  /* 0x0000000400047825 */ /* 0x000fca00078e0204 */
[----:B---3--:R-:W-:Y:S04]  /*0300*/  STG.E desc[UR4][R4.64], R15 ;  /* 0x0000000f04007986 */ /* 0x008fe8000c101904 */
[----:B----4-:R-:W-:Y:S04]  /*0310*/  STG.E desc[UR4][R4.64+0x4], R17 ;  /* 0x0000041104007986 */ /* 0x010fe8000c101904 */
[----:B-----5:R-:W-:Y:S04]  /*0320*/  STG.E desc[UR4][R8.64], R19 ;  /* 0x0000001308007986 */ /* 0x020fe8000c101904 */
[----:B--2---:R-:W-:Y:S04]  /*0330*/  STG.E desc[UR4][R8.64+0x4], R21 ;  /* 0x0000041508007986 */ /* 0x004fe8000c101904 */
[----:B------:R-:W-:Y:S04]  /*0340*/  STG.E desc[UR4][R12.64], R23 ;  /* 0x000000170c007986 */ /* 0x000fe8000c101904 */
[----:B------:R-:W-:Y:S01]  /*0350*/  STG.E desc[UR4][R12.64+0x4], R25 ;  /* 0x000004190c007986 */ /* 0x000fe2000c101904 */
[----:B------:R-:W-:Y:S05]  /*0360*/  EXIT ;  /* 0x000000000000794d */ /* 0x000fea0003800000 */
.L_x_0:
[----:B------:R-:W-:Y:S01]  /*0370*/  IABS R15, R12 ;  /* 0x0000000c000f7213 */ /* 0x000fe20000000000 */
[----:B------:R-:W-:Y:S01]  /*0380*/  IMAD.IADD R9, R6, 0x1, -R9 ;  /* 0x0000000106097824 */ /* 0x000fe200078e0a09 */
[----:B------:R-:W-:Y:S02]  /*0390*/  IABS R14, R7 ;  /* 0x00000007000e7213 */ /* 0x000fe40000000000 */
[----:B------:R-:W0:Y:S01]  /*03a0*/  I2F.RP R19, R15 ;  /* 0x0000000f00137306 */ /* 0x000e220000209400 */
[----:B------:R-:W-:Y:S02]  /*03b0*/  IABS R13, R6 ;  /* 0x00000006000d7213 */ /* 0x000fe40000000000 */
[----:B------:R-:W-:Y:S02]  /*03c0*/  IADD3 R17, PT, PT, -R17, R12, RZ ;  /* 0x0000000c11117210 */ /* 0x000fe40007ffe1ff */
[----:B------:R-:W-:Y:S02]  /*03d0*/  ISETP.NE.AND P3, PT, R12, RZ, PT ;  /* 0x000000ff0c00720c */ /* 0x000fe40003f65270 */
[----:B------:R-:W-:Y:S01]  /*03e0*/  ISETP.GE.AND P6, PT, R17, RZ, PT ;  /* 0x000000ff1100720c */ /* 0x000fe20003fc6270 */
[----:B------:R-:W1:Y:S01]  /*03f0*/  I2F.RP R18, R14 ;  /* 0x0000000e00127306 */ /* 0x000e620000209400 */
[----:B------:R-:W-:-:S07]  /*0400*/  LEA.HI.SX32 R8, R8, 0x1, 0x1f ;  /* 0x0000000108087811 */ /* 0x000fce00078ffaff */
[----:B------:R-:W2:Y:S08]  /*0410*/  I2F.RP R16, R13 ;  /* 0x0000000d00107306 */ /* 0x000eb00000209400 */
[----:B0-----:R-:W0:Y:S08]  /*0420*/  MUFU.RCP R19, R19 ;  /* 0x0000001300137308 */ /* 0x001e300000001000 */
[----:B-1----:R-:W1:Y:S08]  /*0430*/  MUFU.RCP R18, R18 ;  /* 0x0000001200127308 */ /* 0x002e700000001000 */
[----:B--2---:R-:W2:Y:S01]  /*0440*/  MUFU.RCP R16, R16 ;  /* 0x0000001000107308 */ /* 0x004ea20000001000 */
[----:B0-----:R-:W-:-:S07]  /*0450*/  VIADD R10, R19, 0xffffffe ;  /* 0x0ffffffe130a7836 */ /* 0x001fce0000000000 */
[----:B------:R0:W3:Y:S01]  /*0460*/  F2I.FTZ.U32.TRUNC.NTZ R11, R10 ;  /* 0x0000000a000b7305 */ /* 0x0000e2000021f000 */
[----:B-1----:R-:W-:-:S07]  /*0470*/  IADD3 R4, PT, PT, R18, 0xffffffe, RZ ;  /* 0x0ffffffe12047810 */ /* 0x002fce0007ffe0ff */
[----:B------:R-:W1:Y:S01]  /*0480*/  F2I.FTZ.U32.TRUNC.NTZ R5, R4 ;  /* 0x0000000400057305 */ /* 0x000e62000021f000 */
[----:B--2---:R-:W-:Y:S01]  /*0490*/  VIADD R3, R16, 0xffffffe ;  /* 0x0ffffffe10037836 */ /* 0x004fe20000000000 */
[----:B------:R-:W-:Y:S01]  /*04a0*/  IABS R16, R17 ;  /* 0x0000001100107213 */ /* 0x000fe20000000000 */
[----:B0-----:R-:W-:Y:S01]  /*04b0*/  IMAD.MOV.U32 R10, RZ, RZ, RZ ;  /* 0x000000ffff0a7224 */ /* 0x001fe200078e00ff */
[----:B---3--:R-:W-:-:S04]  /*04c0*/  IADD3 R20, PT, PT, RZ, -R11, RZ ;  /* 0x8000000bff147210 */ /* 0x008fc80007ffe0ff */
[----:B------:R-:W0:Y:S01]  /*04d0*/  F2I.FTZ.U32.TRUNC.NTZ R3, R3 ;  /* 0x0000000300037305 */ /* 0x000e22000021f000 */
[----:B------:R-:W-:Y:S02]  /*04e0*/  IMAD R19, R20, R15, RZ ;  /* 0x0000000f14137224 */ /* 0x000fe400078e02ff */
[----:B-1----:R-:W-:Y:S02]  /*04f0*/  IMAD.MOV R18, RZ, RZ, -R5 ;  /* 0x000000ffff127224 */ /* 0x002fe400078e0a05 */
[----:B------:R-:W-:-:S03]  /*0500*/  IMAD.HI.U32 R11, R11, R19, R10 ;  /* 0x000000130b0b7227 */ /* 0x000fc600078e000a */
[----:B------:R-:W-:Y:S01]  /*0510*/  MOV R19, R18 ;  /* 0x0000001200137202 */ /* 0x000fe20000000f00 */
[----:B------:R-:W-:Y:S01]  /*0520*/  IMAD.IADD R10, R7, 0x1, -R2 ;  /* 0x00000001070a7824 */ /* 0x000fe200078e0a02 */
[----:B------:R-:W-:Y:S01]  /*0530*/  IABS R18, R9 ;  /* 0x0000000900127213 */ /* 0x000fe20000000000 */
[----:B------:R-:W-:Y:S01]  /*0540*/  IMAD.HI.U32 R11, R11, R16, RZ ;  /* 0x000000100b0b7227 */ /* 0x000fe200078e00ff */
[----:B0-----:R-:W-:-:S03]  /*0550*/  IADD3 R4, PT, PT, RZ, -R3, RZ ;  /* 0x80000003ff047210 */ /* 0x001fc60007ffe0ff */
[----:B------:R-:W-:Y:S01]  /*0560*/  IMAD R19, R19, R14, RZ ;  /* 0x0000000e13137224 */ /* 0x000fe200078e02ff */
[----:B------:R-:W-:Y:S01]  /*0570*/  MOV R2, R4 ;  /* 0x0000000400027202 */ /* 0x000fe20000000f00 */
[----:B------:R-:W-:Y:S02]  /*0580*/  IMAD.MOV.U32 R4, RZ, RZ, RZ ;  /* 0x000000ffff047224 */ /* 0x000fe400078e00ff */
[----:B------:R-:W-:Y:S02]  /*0590*/  IMAD.MOV R11, RZ, RZ, -R11 ;  /* 0x000000ffff0b7224 */ /* 0x000fe400078e0a0b */
[----:B------:R-:W-:Y:S01]  /*05a0*/  IMAD.HI.U32 R4, R5, R19, R4 ;  /* 0x0000001305047227 */ /* 0x000fe200078e0004 */
[----:B------:R-:W-:-:S03]  /*05b0*/  IABS R19, R10 ;  /* 0x0000000a00137213 */ /* 0x000fc60000000000 */
[----:B------:R-:W-:Y:S02]  /*05c0*/  IMAD R5, R2, R13, RZ ;  /* 0x0000000d02057224 */ /* 0x000fe400078e02ff */
[----:B------:R-:W-:Y:S02]  /*05d0*/  HFMA2 R2, -RZ, RZ, 0, 0 ;  /* 0x00000000ff027431 */ /* 0x000fe400000001ff */
[----:B------:R-:W-:-:S04]  /*05e0*/  IMAD.HI.U32 R4, R4, R19, RZ ;  /* 0x0000001304047227 */ /* 0x000fc800078e00ff */
[----:B------:R-:W-:Y:S01]  /*05f0*/  IMAD R16, R15, R11, R16 ;  /* 0x0000000b0f107224 */ /* 0x000fe200078e0210 */
[----:B------:R-:W-:Y:S01]  /*0600*/  IADD3 R4, PT, PT, -R4, RZ, RZ ;  /* 0x000000ff04047210 */ /* 0x000fe20007ffe1ff */
[----:B------:R-:W-:Y:S01]  /*0610*/  IMAD.HI.U32 R2, R3, R5, R2 ;  /* 0x0000000503027227 */ /* 0x000fe200078e0002 */
[----:B------:R-:W-:Y:S02]  /*0620*/  MOV R5, R18 ;  /* 0x0000001200057202 */ /* 0x000fe40000000f00 */
[----:B------:R-:W-:Y:S01]  /*0630*/  ISETP.GT.U32.AND P2, PT, R15, R16, PT ;  /* 0x000000100f00720c */ /* 0x000fe20003f44070 */
[----:B------:R-:W-:Y:S02]  /*0640*/  IMAD R3, R14, R4, R19 ;  /* 0x000000040e037224 */ /* 0x000fe400078e0213 */
[----:B------:R-:W-:-:S03]  /*0650*/  IMAD.HI.U32 R2, R2, R5, RZ ;  /* 0x0000000502027227 */ /* 0x000fc600078e00ff */
[----:B------:R-:W-:Y:S02]  /*0660*/  ISETP.GT.U32.AND P1, PT, R14, R3, PT ;  /* 0x000000030e00720c */ /* 0x000fe40003f24070 */
[----:B------:R-:W-:-:S05]  /*0670*/  IADD3 R2, PT, PT, -R2, RZ, RZ ;  /* 0x000000ff02027210 */ /* 0x000fca0007ffe1ff */
[C---:B------:R-:W-:Y:S02]  /*0680*/  IMAD R2, R13.reuse, R2, R5 ;  /* 0x000000020d027224 */ /* 0x040fe400078e0205 */
[----:B------:R-:W-:Y:S01]  /*0690*/  @!P2 IMAD.IADD R16, R16, 0x1, -R15 ;  /* 0x000000011010a824 */ /* 0x000fe200078e0a0f */
[----:B------:R-:W0:Y:S02]  /*06a0*/  LDC.64 R4, c[0x0][0x380] ;  /* 0x0000e000ff047b82 */ /* 0x000e240000000a00 */
[----:B------:R-:W-:Y:S02]  /*06b0*/  ISETP.GT.U32.AND P0, PT, R13, R2, PT ;  /* 0x000000020d00720c */ /* 0x000fe40003f04070 */
[----:B------:R-:W-:Y:S02]  /*06c0*/  ISETP.GT.U32.AND P2, PT, R15, R16, PT ;  /* 0x000000100f00720c */ /* 0x000fe40003f44070 */
[----:B------:R-:W-:Y:S02]  /*06d0*/  @!P1 IADD3 R3, PT, PT, R3, -R14, RZ ;  /* 0x8000000e03039210 */ /* 0x000fe40007ffe0ff */
[----:B------:R-:W-:-:S02]  /*06e0*/  ISETP.GE.AND P1, PT, R9, RZ, PT ;  /* 0x000000ff0900720c */ /* 0x000fc40003f26270 */
[----:B------:R-:W-:-:S05]  /*06f0*/  ISETP.GT.U32.AND P5, PT, R14, R3, PT ;  /* 0x000000030e00720c */ /* 0x000fca0003fa4070 */
[----:B------:R-:W-:Y:S02]  /*0700*/  @!P0 IADD3 R2, PT, PT, R2, -R13, RZ ;  /* 0x8000000d02028210 */ /* 0x000fe40007ffe0ff */
[----:B------:R-:W-:Y:S01]  /*0710*/  @!P2 IMAD.IADD R16, R16, 0x1, -R15 ;  /* 0x000000011010a824 */ /* 0x000fe200078e0a0f */
[----:B------:R-:W-:Y:S02]  /*0720*/  ISETP.GE.AND P2, PT, R10, RZ, PT ;  /* 0x000000ff0a00720c */ /* 0x000fe40003f46270 */
[----:B------:R-:W-:Y:S01]  /*0730*/  ISETP.GT.U32.AND P4, PT, R13, R2, PT ;  /* 0x000000020d00720c */ /* 0x000fe20003f84070 */
[----:B------:R-:W1:Y:S01]  /*0740*/  LDC.64 R10, c[0x0][0x388] ;  /* 0x0000e200ff0a7b82 */ /* 0x000e620000000a00 */
[----:B------:R-:W-:Y:S02]  /*0750*/  ISETP.NE.AND P0, PT, R7, RZ, PT ;  /* 0x000000ff0700720c */ /* 0x000fe40003f05270 */
[----:B------:R-:W-:Y:S02]  /*0760*/  @!P5 IADD3 R3, PT, PT, R3, -R14, RZ ;  /* 0x8000000e0303d210 */ /* 0x000fe40007ffe0ff */
[----:B------:R-:W-:-:S02]  /*0770*/  ISETP.NE.AND P5, PT, R6, RZ, PT ;  /* 0x000000ff0600720c */ /* 0x000fc40003fa5270 */
[----:B------:R-:W-:Y:S02]  /*0780*/  @!P6 IADD3 R16, PT, PT, -R16, RZ, RZ ;  /* 0x000000ff1010e210 */ /* 0x000fe40007ffe1ff */
[----:B------:R-:W-:-:S03]  /*0790*/  @!P3 LOP3.LUT R16, RZ, R12, RZ, 0x33, !PT ;  /* 0x0000000cff10b212 */ /* 0x000fc600078e33ff */
[----:B------:R-:W-:Y:S01]  /*07a0*/  @!P4 IMAD.IADD R2, R2, 0x1, -R13 ;  /* 0x000000010202c824 */ /* 0x000fe200078e0a0d */
[----:B------:R-:W-:-:S04]  /*07b0*/  MOV R13, R3 ;  /* 0x00000003000d7202 */ /* 0x000fc80000000f00 */
[----:B------:R-:W-:Y:S01]  /*07c0*/  MOV R9, R2 ;  /* 0x0000000200097202 */ /* 0x000fe20000000f00 */
[----:B------:R-:W-:Y:S01]  /*07d0*/  @!P2 IMAD.MOV R13, RZ, RZ, -R13 ;  /* 0x000000ffff0da224 */ /* 0x000fe200078e0a0d */
[----:B------:R-:W2:Y:S01]  /*07e0*/  LDC.64 R2, c[0x0][0x390] ;  /* 0x0000e400ff027b82 */ /* 0x000ea20000000a00 */
[-C--:B------:R-:W-:Y:S02]  /*07f0*/  @!P0 LOP3.LUT R13, RZ, R7.reuse, RZ, 0x33, !PT ;  /* 0x00000007ff0d8212 */ /* 0x080fe400078e33ff */
[----:B------:R-:W-:Y:S02]  /*0800*/  @!P1 IADD3 R9, PT, PT, -R9, RZ, RZ ;  /* 0x000000ff09099210 */ /* 0x000fe40007ffe1ff */
[----:B------:R-:W-:Y:S01]  /*0810*/  @!P5 LOP3.LUT R9, RZ, R6, RZ, 0x33, !PT ;  /* 0x00000006ff09d212 */ /* 0x000fe200078e33ff */
[----:B------:R-:W-:Y:S02]  /*0820*/  IMAD R7, R16, R7, R13 ;  /* 0x0000000710077224 */ /* 0x000fe400078e020d */
[----:B------:R-:W3:Y:S02]  /*0830*/  LDC.64 R12, c[0x0][0x3a8] ;  /* 0x0000ea00ff0c7b82 */ /* 0x000ee40000000a00 */
[----:B------:R-:W-:-:S05]  /*0840*/  IMAD R7, R7, R8, R9 ;  /* 0x0000000807077224 */ /* 0x000fca00078e0209 */
[----:B------:R-:W-:-:S05]  /*0850*/  SHF.L.U32 R9, R7, 0x1, RZ ;  /* 0x0000000107097819 */ /* 0x000fca00000006ff */
[----:B0-----:R-:W-:-:S04]  /*0860*/  IMAD.WIDE R4, R9, 0x4, R4 ;  /* 0x0000000409047825 */ /* 0x001fc800078e0204 */
[C---:B-1----:R-:W-:Y:S01]  /*0870*/  IMAD.WIDE R6, R9.reuse, 0x4, R10 ;  /* 0x0000000409067825 */ /* 0x042fe200078e020a */
[----:B------:R-:W4:Y:S01]  /*0880*/  LDG.E.CONSTANT R14, desc[UR4][R4.64+0x4] ;  /* 0x00000404040e7981 */ /* 0x000f22000c1e9900 */
[----:B------:R-:W0:Y:S02]  /*0890*/  LDC.64 R10, c[0x0][0x3a0] ;  /* 0x0000e800ff0a7b82 */ /* 0x000e240000000a00 */
[----:B--2---:R-:W-:Y:S01]  /*08a0*/  IMAD.WIDE R8, R9, 0x4, R2 ;  /* 0x0000000409087825 */ /* 0x004fe200078e0202 */
[----:B------:R-:W2:Y:S04]  /*08b0*/  LDG.E.CONSTANT R16, desc[UR4][R6.64+0x4] ;  /* 0x0000040406107981 */ /* 0x000ea8000c1e9900 */
[----:B------:R-:W5:Y:S01]  /*08c0*/  LDG.E.CONSTANT R18, desc[UR4][R8.64+0x4] ;  /* 0x0000040408127981 */ /* 0x000f62000c1e9900 */
[----:B------:R-:W1:Y:S03]  /*08d0*/  LDC.64 R2, c[0x0][0x398] ;  /* 0x0000e600ff027b82 */ /* 0x000e660000000a00 */
[----:B------:R2:W5:Y:S04]  /*08e0*/  LDG.E.CONSTANT R15, desc[UR4][R4.64] ;  /* 0x00000004040f7981 */ /* 0x000568000c1e9900 */
[----:B------:R5:W5:Y:S04]  /*08f0*/  LDG.E.CONSTANT R17, desc[UR4][R6.64] ;  /* 0x0000000406117981 */ /* 0x000b68000c1e9900 */
[----:B------:R-:W5:Y:S01]  /*0900*/  LDG.E.CONSTANT R19, desc[UR4][R8.64] ;  /* 0x0000000408137981 */ /* 0x000f62000c1e9900 */
[----:B---3--:R-:W-:-:S04]  /*0910*/  IMAD.WIDE R12, R0, 0x4, R12 ;  /* 0x00000004000c7825 */ /* 0x008fc800078e020c */
[----:B0-----:R-:W-:-:S04]  /*0920*/  IMAD.WIDE R10, R0, 0x4, R10 ;  /* 0x00000004000a7825 */ /* 0x001fc800078e020a */
[----:B-1----:R-:W-:-:S04]  /*0930*/  IMAD.WIDE R2, R0, 0x4, R2 ;  /* 0x0000000400027825 */ /* 0x002fc800078e0202 */
[----:B----4-:R-:W-:Y:S01]  /*0940*/  FADD R21, -R14, -RZ ;  /* 0x800000ff0e157221 */ /* 0x010fe20000000100 */
[----:B--2---:R-:W-:-:S04]  /*0950*/  FADD R5, -R16, -RZ ;  /* 0x800000ff10057221 */ /* 0x004fc80000000100 */
[----:B------:R-:W-:Y:S01]  /*0960*/  STG.E desc[UR4][R2.64+0x4], R21 ;  /* 0x0000041502007986 */ /* 0x000fe2000c101904 */
[----:B-----5:R-:W-:-:S03]  /*0970*/  FADD R7, -R18, -RZ ;  /* 0x800000ff12077221 */ /* 0x020fc60000000100 */
[----:B------:R-:W-:Y:S04]  /*0980*/  STG.E desc[UR4][R2.64], R15 ;  /* 0x0000000f02007986 */ /* 0x000fe8000c101904 */
[----:B------:R-:W-:Y:S04]  /*0990*/  STG.E desc[UR4][R10.64], R17 ;  /* 0x000000110a007986 */ /* 0x000fe8000c101904 */
[----:B------:R-:W-:Y:S04]  /*09a0*/  STG.E desc[UR4][R10.64+0x4], R5 ;  /* 0x000004050a007986 */ /* 0x000fe8000c101904 */
[----:B------:R-:W-:Y:S04]  /*09b0*/  STG.E desc[UR4][R12.64], R19 ;  /* 0x000000130c007986 */ /* 0x000fe8000c101904 */
[----:B------:R-:W-:Y:S01]  /*09c0*/  STG.E desc[UR4][R12.64+0x4], R7 ;  /* 0x000004070c007986 */ /* 0x000fe2000c101904 */
[----:B------:R-:W-:Y:S05]  /*09d0*/  EXIT ;  /* 0x000000000000794d */ /* 0x000fea0003800000 */
.L_x_1:
[----:B------:R-:W-:-:S00]  /*09e0*/  BRA `(.L_x_1) ;  /* 0xfffffffc00fc7947 */ /* 0x000fc0000383ffff */
[----:B------:R-:W-:-:S00]  /*09f0*/  NOP ;  /* 0x0000000000007918 */ /* 0x000fc00000000000 */
        /* <DEDUP_REMOVED lines=8> */
.L_x_2:


//--------------------- .nv.shared.reserved.0     --------------------------
	.section	.nv.shared.reserved.0,"aw",@nobits
	.weak		__nv_reservedSMEM_offset_0_alias
	.size		__nv_reservedSMEM_offset_0_alias, 0, 64
	.other		__nv_reservedSMEM_offset_0_alias,@"STO_CUDA_RESERVED_SHARED STV_DEFAULT"
__nv_reservedSMEM_offset_0_alias:
	.zero		0
	.zero		64


//--------------------- .nv.constant0.solidanglefourierfield --------------------------
	.section	.nv.constant0.solidanglefourierfield,"a",@progbits
	.sectionflags	@""
	.align	4
.nv.constant0.solidanglefourierfield:
	.zero		956


//--------------------- SYMBOLS --------------------------

	.type		.nv.reservedSmem.offset0,@object
	.size		.nv.reservedSmem.offset0,0x4
